//
// Generated by NVIDIA NVVM Compiler
//
// Compiler Build ID: CL-36424714
// Cuda compilation tools, release 13.0, V13.0.88
// Based on NVVM 20.0.0
//

.version 9.0
.target sm_100
.address_size 64

	// .globl	_Z5mergePiS_ii

.visible .entry _Z5mergePiS_ii(
	.param .u64 .ptr .align 1 _Z5mergePiS_ii_param_0,
	.param .u64 .ptr .align 1 _Z5mergePiS_ii_param_1,
	.param .u32 _Z5mergePiS_ii_param_2,
	.param .u32 _Z5mergePiS_ii_param_3
)
{
	.reg .pred 	%p<25>;
	.reg .b32 	%r<136>;
	.reg .b64 	%rd<35>;

	ld.param.u64 	%rd5, [_Z5mergePiS_ii_param_0];
	ld.param.u64 	%rd6, [_Z5mergePiS_ii_param_1];
	ld.param.u32 	%r65, [_Z5mergePiS_ii_param_2];
	ld.param.u32 	%r66, [_Z5mergePiS_ii_param_3];
	cvta.to.global.u64 	%rd1, %rd6;
	cvta.to.global.u64 	%rd2, %rd5;
	mov.u32 	%r67, %ctaid.x;
	mov.u32 	%r68, %ntid.x;
	mov.u32 	%r69, %tid.x;
	mad.lo.s32 	%r70, %r67, %r68, %r69;
	mul.lo.s32 	%r71, %r70, %r66;
	shl.b32 	%r130, %r71, 1;
	setp.ge.s32 	%p1, %r130, %r65;
	@%p1 bra 	$L__BB0_23;
	add.s32 	%r72, %r66, %r130;
	add.s32 	%r73, %r72, -1;
	add.s32 	%r74, %r65, -1;
	min.s32 	%r2, %r73, %r74;
	add.s32 	%r75, %r73, %r66;
	min.s32 	%r3, %r75, %r74;
	add.s32 	%r4, %r2, 1;
	setp.gt.s32 	%p2, %r130, %r2;
	setp.ge.s32 	%p3, %r73, %r3;
	or.pred  	%p4, %p2, %p3;
	mov.u32 	%r110, %r130;
	mov.u32 	%r111, %r4;
	mov.u32 	%r119, %r130;
	@%p4 bra 	$L__BB0_2;
	bra.uni 	$L__BB0_24;
$L__BB0_2:
	setp.lt.s32 	%p10, %r2, %r110;
	@%p10 bra 	$L__BB0_9;
	sub.s32 	%r84, %r4, %r110;
	and.b32  	%r8, %r84, 3;
	setp.eq.s32 	%p11, %r8, 0;
	mov.u32 	%r117, %r110;
	@%p11 bra 	$L__BB0_6;
	neg.s32 	%r113, %r8;
	mov.u32 	%r117, %r110;
$L__BB0_5:
	.pragma "nounroll";
	mul.wide.s32 	%rd13, %r119, 4;
	add.s64 	%rd14, %rd1, %rd13;
	mul.wide.s32 	%rd15, %r117, 4;
	add.s64 	%rd16, %rd2, %rd15;
	add.s32 	%r117, %r117, 1;
	ld.global.u32 	%r85, [%rd16];
	add.s32 	%r119, %r119, 1;
	st.global.u32 	[%rd14], %r85;
	add.s32 	%r113, %r113, 1;
	setp.ne.s32 	%p12, %r113, 0;
	@%p12 bra 	$L__BB0_5;
$L__BB0_6:
	sub.s32 	%r86, %r2, %r110;
	setp.lt.u32 	%p13, %r86, 3;
	@%p13 bra 	$L__BB0_9;
	add.s64 	%rd3, %rd1, 8;
	sub.s32 	%r126, %r117, %r2;
	add.s32 	%r125, %r117, -1;
$L__BB0_8:
	mul.wide.s32 	%rd17, %r119, 4;
	add.s64 	%rd18, %rd3, %rd17;
	add.s32 	%r87, %r125, 1;
	mul.wide.s32 	%rd19, %r87, 4;
	add.s64 	%rd20, %rd2, %rd19;
	ld.global.u32 	%r88, [%rd20];
	st.global.u32 	[%rd18+-8], %r88;
	ld.global.u32 	%r89, [%rd20+4];
	st.global.u32 	[%rd18+-4], %r89;
	ld.global.u32 	%r90, [%rd20+8];
	st.global.u32 	[%rd18], %r90;
	ld.global.u32 	%r91, [%rd20+12];
	add.s32 	%r119, %r119, 4;
	st.global.u32 	[%rd18+4], %r91;
	add.s32 	%r126, %r126, 4;
	add.s32 	%r125, %r125, 4;
	setp.eq.s32 	%p14, %r126, 1;
	@%p14 bra 	$L__BB0_9;
	bra.uni 	$L__BB0_8;
$L__BB0_9:
	setp.lt.s32 	%p15, %r3, %r111;
	@%p15 bra 	$L__BB0_16;
	sub.s32 	%r92, %r3, %r111;
	add.s32 	%r93, %r92, 1;
	and.b32  	%r28, %r93, 3;
	setp.eq.s32 	%p16, %r28, 0;
	@%p16 bra 	$L__BB0_13;
	neg.s32 	%r120, %r28;
$L__BB0_12:
	.pragma "nounroll";
	mul.wide.s32 	%rd21, %r119, 4;
	add.s64 	%rd22, %rd1, %rd21;
	mul.wide.s32 	%rd23, %r111, 4;
	add.s64 	%rd24, %rd2, %rd23;
	add.s32 	%r111, %r111, 1;
	ld.global.u32 	%r94, [%rd24];
	add.s32 	%r119, %r119, 1;
	st.global.u32 	[%rd22], %r94;
	add.s32 	%r120, %r120, 1;
	setp.ne.s32 	%p17, %r120, 0;
	@%p17 bra 	$L__BB0_12;
$L__BB0_13:
	setp.lt.u32 	%p18, %r92, 3;
	@%p18 bra 	$L__BB0_16;
	add.s64 	%rd4, %rd1, 8;
	sub.s32 	%r132, %r111, %r3;
	add.s32 	%r131, %r111, -1;
$L__BB0_15:
	mul.wide.s32 	%rd25, %r119, 4;
	add.s64 	%rd26, %rd4, %rd25;
	add.s32 	%r96, %r131, 1;
	mul.wide.s32 	%rd27, %r96, 4;
	add.s64 	%rd28, %rd2, %rd27;
	ld.global.u32 	%r97, [%rd28];
	st.global.u32 	[%rd26+-8], %r97;
	ld.global.u32 	%r98, [%rd28+4];
	st.global.u32 	[%rd26+-4], %r98;
	ld.global.u32 	%r99, [%rd28+8];
	st.global.u32 	[%rd26], %r99;
	ld.global.u32 	%r100, [%rd28+12];
	add.s32 	%r119, %r119, 4;
	st.global.u32 	[%rd26+4], %r100;
	add.s32 	%r132, %r132, 4;
	add.s32 	%r131, %r131, 4;
	setp.eq.s32 	%p19, %r132, 1;
	@%p19 bra 	$L__BB0_16;
	bra.uni 	$L__BB0_15;
$L__BB0_16:
	setp.lt.s32 	%p20, %r3, %r130;
	@%p20 bra 	$L__BB0_23;
	sub.s32 	%r101, %r3, %r130;
	add.s32 	%r102, %r101, 1;
	and.b32  	%r46, %r102, 3;
	setp.eq.s32 	%p21, %r46, 0;
	@%p21 bra 	$L__BB0_20;
	neg.s32 	%r128, %r46;
$L__BB0_19:
	.pragma "nounroll";
	mul.wide.s32 	%rd29, %r130, 4;
	add.s64 	%rd30, %rd2, %rd29;
	add.s64 	%rd31, %rd1, %rd29;
	ld.global.u32 	%r103, [%rd31];
	st.global.u32 	[%rd30], %r103;
	add.s32 	%r130, %r130, 1;
	add.s32 	%r128, %r128, 1;
	setp.ne.s32 	%p22, %r128, 0;
	@%p22 bra 	$L__BB0_19;
$L__BB0_20:
	setp.lt.u32 	%p23, %r101, 3;
	@%p23 bra 	$L__BB0_23;
	sub.s32 	%r135, %r130, %r3;
	add.s32 	%r134, %r130, -1;
$L__BB0_22:
	add.s32 	%r105, %r134, 1;
	mul.wide.s32 	%rd32, %r105, 4;
	add.s64 	%rd33, %rd1, %rd32;
	ld.global.u32 	%r106, [%rd33];
	add.s64 	%rd34, %rd2, %rd32;
	st.global.u32 	[%rd34], %r106;
	ld.global.u32 	%r107, [%rd33+4];
	st.global.u32 	[%rd34+4], %r107;
	ld.global.u32 	%r108, [%rd33+8];
	st.global.u32 	[%rd34+8], %r108;
	ld.global.u32 	%r109, [%rd33+12];
	st.global.u32 	[%rd34+12], %r109;
	add.s32 	%r135, %r135, 4;
	add.s32 	%r134, %r134, 4;
	setp.ne.s32 	%p24, %r135, 1;
	@%p24 bra 	$L__BB0_22;
$L__BB0_23:
	ret;
$L__BB0_24:
	mul.wide.s32 	%rd7, %r110, 4;
	add.s64 	%rd8, %rd2, %rd7;
	ld.global.u32 	%r76, [%rd8];
	mul.wide.s32 	%rd9, %r111, 4;
	add.s64 	%rd10, %rd2, %rd9;
	ld.global.u32 	%r78, [%rd10];
	setp.gt.s32 	%p5, %r76, %r78;
	setp.le.s32 	%p6, %r76, %r78;
	selp.u32 	%r80, 1, 0, %p6;
	add.s32 	%r110, %r110, %r80;
	selp.u32 	%r81, 1, 0, %p5;
	add.s32 	%r111, %r111, %r81;
	min.s32 	%r82, %r76, %r78;
	mul.wide.s32 	%rd11, %r119, 4;
	add.s64 	%rd12, %rd1, %rd11;
	st.global.u32 	[%rd12], %r82;
	add.s32 	%r119, %r119, 1;
	setp.le.s32 	%p7, %r110, %r2;
	setp.le.s32 	%p8, %r111, %r3;
	and.pred  	%p9, %p7, %p8;
	@%p9 bra 	$L__BB0_24;
	bra.uni 	$L__BB0_2;

}
	// .globl	_Z13insertionSortPii
.visible .entry _Z13insertionSortPii(
	.param .u64 .ptr .align 1 _Z13insertionSortPii_param_0,
	.param .u32 _Z13insertionSortPii_param_1
)
{
	.reg .pred 	%p<7>;
	.reg .b32 	%r<22>;
	.reg .b64 	%rd<9>;

	ld.param.u64 	%rd3, [_Z13insertionSortPii_param_0];
	ld.param.u32 	%r12, [_Z13insertionSortPii_param_1];
	cvta.to.global.u64 	%rd1, %rd3;
	mov.u32 	%r13, %ctaid.x;
	mov.u32 	%r14, %ntid.x;
	mov.u32 	%r15, %tid.x;
	mad.lo.s32 	%r16, %r13, %r14, %r15;
	shl.b32 	%r1, %r16, 8;
	setp.ge.s32 	%p1, %r1, %r12;
	@%p1 bra 	$L__BB1_7;
	add.s32 	%r18, %r1, 1;
	setp.le.s32 	%p2, %r12, %r18;
	@%p2 bra 	$L__BB1_7;
	add.s32 	%r17, %r1, 256;
	min.s32 	%r3, %r17, %r12;
	mov.u32 	%r19, %r1;
$L__BB1_3:
	mov.u32 	%r21, %r19;
	mov.u32 	%r19, %r18;
	mul.wide.s32 	%rd4, %r19, 4;
	add.s64 	%rd5, %rd1, %rd4;
	ld.global.u32 	%r6, [%rd5];
	setp.lt.s32 	%p3, %r21, %r1;
	@%p3 bra 	$L__BB1_6;
$L__BB1_4:
	mul.wide.s32 	%rd6, %r21, 4;
	add.s64 	%rd2, %rd1, %rd6;
	ld.global.u32 	%r8, [%rd2];
	setp.le.s32 	%p4, %r8, %r6;
	@%p4 bra 	$L__BB1_6;
	st.global.u32 	[%rd2+4], %r8;
	add.s32 	%r9, %r21, -1;
	setp.gt.s32 	%p5, %r21, %r1;
	mov.u32 	%r21, %r9;
	@%p5 bra 	$L__BB1_4;
$L__BB1_6:
	mul.wide.s32 	%rd7, %r21, 4;
	add.s64 	%rd8, %rd1, %rd7;
	st.global.u32 	[%rd8+4], %r6;
	add.s32 	%r18, %r19, 1;
	setp.lt.s32 	%p6, %r18, %r3;
	@%p6 bra 	$L__BB1_3;
$L__BB1_7:
	ret;

}


// ===== COMPILED SASS (sm_100) =====

	.target	sm_100

	.elftype	@"ET_EXEC"


//--------------------- .note.nv.tkinfo           --------------------------
	.section	.note.nv.tkinfo,"",@"SHT_NOTE"
	.sectionflags	@"SHF_NOTE_NV_TKINFO"
	.tkinfo
        /*0018*/ 	.word	0x00000002
        /*0030*/ 	.string	""
        /*0030*/ 	.string	"ptxas"
        /*0030*/ 	.string	"Cuda compilation tools, release 13.0, V13.0.88"
        /*0030*/ 	.string	"Build cuda_13.0.r13.0/compiler.36424714_0"
        /*0030*/ 	.string	"-arch sm_100 -m 64 "



//--------------------- .note.nv.cuinfo           --------------------------
	.section	.note.nv.cuinfo,"",@"SHT_NOTE"
	.sectionflags	@"SHF_NOTE_NV_CUINFO"
        /*0018*/ 	.short	0x0002
        /*001a*/ 	.short	0x0064
        /*001c*/ 	.short	0x0082
	.zero		2


//--------------------- .nv.info                  --------------------------
	.section	.nv.info,"",@"SHT_CUDA_INFO"
	.align	4


	//----- nvinfo : EIATTR_REGCOUNT
	.align		4
        /*0000*/ 	.byte	0x04, 0x2f
        /*0002*/ 	.short	(.L_1 - .L_0)
	.align		4
.L_0:
        /*0004*/ 	.word	index@(_Z5mergePiS_ii)
        /*0008*/ 	.word	0x00000018


	//----- nvinfo : EIATTR_FRAME_SIZE
	.align		4
.L_1:
        /*000c*/ 	.byte	0x04, 0x11
        /*000e*/ 	.short	(.L_3 - .L_2)
	.align		4
.L_2:
        /*0010*/ 	.word	index@(_Z5mergePiS_ii)
        /*0014*/ 	.word	0x00000000


	//----- nvinfo : EIATTR_REGCOUNT
	.align		4
.L_3:
        /*0018*/ 	.byte	0x04, 0x2f
        /*001a*/ 	.short	(.L_5 - .L_4)
	.align		4
.L_4:
        /*001c*/ 	.word	index@(_Z13insertionSortPii)
        /*0020*/ 	.word	0x00000010


	//----- nvinfo : EIATTR_FRAME_SIZE
	.align		4
.L_5:
        /*0024*/ 	.byte	0x04, 0x11
        /*0026*/ 	.short	(.L_7 - .L_6)
	.align		4
.L_6:
        /*0028*/ 	.word	index@(_Z13insertionSortPii)
        /*002c*/ 	.word	0x00000000


	//----- nvinfo : EIATTR_MIN_STACK_SIZE
	.align		4
.L_7:
        /*0030*/ 	.byte	0x04, 0x12
        /*0032*/ 	.short	(.L_9 - .L_8)
	.align		4
.L_8:
        /*0034*/ 	.word	index@(_Z13insertionSortPii)
        /*0038*/ 	.word	0x00000000


	//----- nvinfo : EIATTR_MIN_STACK_SIZE
	.align		4
.L_9:
        /*003c*/ 	.byte	0x04, 0x12
        /*003e*/ 	.short	(.L_11 - .L_10)
	.align		4
.L_10:
        /*0040*/ 	.word	index@(_Z5mergePiS_ii)
        /*0044*/ 	.word	0x00000000
.L_11:


//--------------------- .nv.compat                --------------------------
	.section	.nv.compat,"",@"SHT_CUDA_COMPAT_INFO"
	.align	4
        /*0000*/ 	.byte	0x02, 0x09, 0x00, 0x00, 0x02, 0x02, 0x01, 0x00, 0x02, 0x05, 0x05, 0x00, 0x03, 0x07, 0x01, 0x01
        /*0010*/ 	.byte	0x02, 0x03, 0x00, 0x00, 0x02, 0x06, 0x01, 0x00, 0x04, 0x0b, 0x08, 0x00, 0x09, 0x00, 0x00, 0x00
        /*0020*/ 	.byte	0x00, 0x00, 0x00, 0x00


//--------------------- .nv.info._Z13insertionSortPii --------------------------
	.section	.nv.info._Z13insertionSortPii,"",@"SHT_CUDA_INFO"
	.sectionflags	@""
	.align	4


	//----- nvinfo : EIATTR_CUDA_API_VERSION
	.align		4
        /*0000*/ 	.byte	0x04, 0x37
        /*0002*/ 	.short	(.L_13 - .L_12)
.L_12:
        /*0004*/ 	.word	0x00000082


	//----- nvinfo : EIATTR_KPARAM_INFO
	.align		4
.L_13:
        /*0008*/ 	.byte	0x04, 0x17
        /*000a*/ 	.short	(.L_15 - .L_14)
.L_14:
        /*000c*/ 	.word	0x00000000
        /*0010*/ 	.short	0x0001
        /*0012*/ 	.short	0x0008
        /*0014*/ 	.byte	0x00, 0xf0, 0x11, 0x00


	//----- nvinfo : EIATTR_KPARAM_INFO
	.align		4
.L_15:
        /*0018*/ 	.byte	0x04, 0x17
        /*001a*/ 	.short	(.L_17 - .L_16)
.L_16:
        /*001c*/ 	.word	0x00000000
        /*0020*/ 	.short	0x0000
        /*0022*/ 	.short	0x0000
        /*0024*/ 	.byte	0x00, 0xf5, 0x21, 0x00


	//----- nvinfo : EIATTR_SPARSE_MMA_MASK
	.align		4
.L_17:
        /*0028*/ 	.byte	0x03, 0x50
        /*002a*/ 	.short	0x0000


	//----- nvinfo : EIATTR_MAXREG_COUNT
	.align		4
        /*002c*/ 	.byte	0x03, 0x1b
        /*002e*/ 	.short	0x00ff


	//----- nvinfo : EIATTR_MERCURY_ISA_VERSION
	.align		4
        /*0030*/ 	.byte	0x03, 0x5f
        /*0032*/ 	.short	0x0101


	//----- nvinfo : EIATTR_VRC_CTA_INIT_COUNT
	.align		4
        /*0034*/ 	.byte	0x02, 0x4a
	.zero		1
	.zero		1


	//----- nvinfo : EIATTR_EXIT_INSTR_OFFSETS
	.align		4
        /*0038*/ 	.byte	0x04, 0x1c
        /*003a*/ 	.short	(.L_19 - .L_18)


	//   ....[0]....
.L_18:
        /*003c*/ 	.word	0x00000080


	//   ....[1]....
        /*0040*/ 	.word	0x000000b0


	//   ....[2]....
        /*0044*/ 	.word	0x00000290


	//----- nvinfo : EIATTR_CRS_STACK_SIZE
	.align		4
.L_19:
        /*0048*/ 	.byte	0x04, 0x1e
        /*004a*/ 	.short	(.L_21 - .L_20)
.L_20:
        /*004c*/ 	.word	0x00000000


	//----- nvinfo : EIATTR_CBANK_PARAM_SIZE
	.align		4
.L_21:
        /*0050*/ 	.byte	0x03, 0x19
        /*0052*/ 	.short	0x000c


	//----- nvinfo : EIATTR_PARAM_CBANK
	.align		4
        /*0054*/ 	.byte	0x04, 0x0a
        /*0056*/ 	.short	(.L_23 - .L_22)
	.align		4
.L_22:
        /*0058*/ 	.word	index@(.nv.constant0._Z13insertionSortPii)
        /*005c*/ 	.short	0x0380
        /*005e*/ 	.short	0x000c


	//----- nvinfo : EIATTR_SW_WAR
	.align		4
.L_23:
        /*0060*/ 	.byte	0x04, 0x36
        /*0062*/ 	.short	(.L_25 - .L_24)
.L_24:
        /*0064*/ 	.word	0x00000008
.L_25:


//--------------------- .nv.info._Z5mergePiS_ii   --------------------------
	.section	.nv.info._Z5mergePiS_ii,"",@"SHT_CUDA_INFO"
	.sectionflags	@""
	.align	4


	//----- nvinfo : EIATTR_CUDA_API_VERSION
	.align		4
        /*0000*/ 	.byte	0x04, 0x37
        /*0002*/ 	.short	(.L_27 - .L_26)
.L_26:
        /*0004*/ 	.word	0x00000082


	//----- nvinfo : EIATTR_KPARAM_INFO
	.align		4
.L_27:
        /*0008*/ 	.byte	0x04, 0x17
        /*000a*/ 	.short	(.L_29 - .L_28)
.L_28:
        /*000c*/ 	.word	0x00000000
        /*0010*/ 	.short	0x0003
        /*0012*/ 	.short	0x0014
        /*0014*/ 	.byte	0x00, 0xf0, 0x11, 0x00


	//----- nvinfo : EIATTR_KPARAM_INFO
	.align		4
.L_29:
        /*0018*/ 	.byte	0x04, 0x17
        /*001a*/ 	.short	(.L_31 - .L_30)
.L_30:
        /*001c*/ 	.word	0x00000000
        /*0020*/ 	.short	0x0002
        /*0022*/ 	.short	0x0010
        /*0024*/ 	.byte	0x00, 0xf0, 0x11, 0x00


	//----- nvinfo : EIATTR_KPARAM_INFO
	.align		4
.L_31:
        /*0028*/ 	.byte	0x04, 0x17
        /*002a*/ 	.short	(.L_33 - .L_32)
.L_32:
        /*002c*/ 	.word	0x00000000
        /*0030*/ 	.short	0x0001
        /*0032*/ 	.short	0x0008
        /*0034*/ 	.byte	0x00, 0xf5, 0x21, 0x00


	//----- nvinfo : EIATTR_KPARAM_INFO
	.align		4
.L_33:
        /*0038*/ 	.byte	0x04, 0x17
        /*003a*/ 	.short	(.L_35 - .L_34)
.L_34:
        /*003c*/ 	.word	0x00000000
        /*0040*/ 	.short	0x0000
        /*0042*/ 	.short	0x0000
        /*0044*/ 	.byte	0x00, 0xf5, 0x21, 0x00


	//----- nvinfo : EIATTR_SPARSE_MMA_MASK
	.align		4
.L_35:
        /*0048*/ 	.byte	0x03, 0x50
        /*004a*/ 	.short	0x0000


	//----- nvinfo : EIATTR_MAXREG_COUNT
	.align		4
        /*004c*/ 	.byte	0x03, 0x1b
        /*004e*/ 	.short	0x00ff


	//----- nvinfo : EIATTR_MERCURY_ISA_VERSION
	.align		4
        /*0050*/ 	.byte	0x03, 0x5f
        /*0052*/ 	.short	0x0101


	//----- nvinfo : EIATTR_VRC_CTA_INIT_COUNT
	.align		4
        /*0054*/ 	.byte	0x02, 0x4a
	.zero		1
	.zero		1


	//----- nvinfo : EIATTR_EXIT_INSTR_OFFSETS
	.align		4
        /*0058*/ 	.byte	0x04, 0x1c
        /*005a*/ 	.short	(.L_37 - .L_36)


	//   ....[0]....
.L_36:
        /*005c*/ 	.word	0x00000090


	//   ....[1]....
        /*0060*/ 	.word	0x000008c0


	//   ....[2]....
        /*0064*/ 	.word	0x000009f0


	//   ....[3]....
        /*0068*/ 	.word	0x00000b30


	//----- nvinfo : EIATTR_CRS_STACK_SIZE
	.align		4
.L_37:
        /*006c*/ 	.byte	0x04, 0x1e
        /*006e*/ 	.short	(.L_39 - .L_38)
.L_38:
        /*0070*/ 	.word	0x00000000


	//----- nvinfo : EIATTR_CBANK_PARAM_SIZE
	.align		4
.L_39:
        /*0074*/ 	.byte	0x03, 0x19
        /*0076*/ 	.short	0x0018


	//----- nvinfo : EIATTR_PARAM_CBANK
	.align		4
        /*0078*/ 	.byte	0x04, 0x0a
        /*007a*/ 	.short	(.L_41 - .L_40)
	.align		4
.L_40:
        /*007c*/ 	.word	index@(.nv.constant0._Z5mergePiS_ii)
        /*0080*/ 	.short	0x0380
        /*0082*/ 	.short	0x0018


	//----- nvinfo : EIATTR_SW_WAR
	.align		4
.L_41:
        /*0084*/ 	.byte	0x04, 0x36
        /*0086*/ 	.short	(.L_43 - .L_42)
.L_42:
        /*0088*/ 	.word	0x00000008
.L_43:


//--------------------- .nv.callgraph             --------------------------
	.section	.nv.callgraph,"",@"SHT_CUDA_CALLGRAPH"
	.align	4
	.sectionentsize	8
	.align		4
        /*0000*/ 	.word	0x00000000
	.align		4
        /*0004*/ 	.word	0xffffffff
	.align		4
        /*0008*/ 	.word	0x00000000
	.align		4
        /*000c*/ 	.word	0xfffffffe
	.align		4
        /*0010*/ 	.word	0x00000000
	.align		4
        /*0014*/ 	.word	0xfffffffd
	.align		4
        /*0018*/ 	.word	0x00000000
	.align		4
        /*001c*/ 	.word	0xfffffffc


//--------------------- .text._Z13insertionSortPii --------------------------
	.section	.text._Z13insertionSortPii,"ax",@progbits
	.align	128
        .global         _Z13insertionSortPii
        .type           _Z13insertionSortPii,@function
        .size           _Z13insertionSortPii,(.L_x_25 - _Z13insertionSortPii)
        .other          _Z13insertionSortPii,@"STO_CUDA_ENTRY STV_DEFAULT"
_Z13insertionSortPii:
.text._Z13insertionSortPii:
[----:B------:R-:W-:Y:S01]  /*0000*/  LDC R1, c[0x0][0x37c] ;  /* 0x0000df00ff017b82 */ /* 0x000fe20000000800 */
[----:B------:R-:W0:Y:S07]  /*0010*/  S2R R3, SR_TID.X ;  /* 0x0000000000037919 */ /* 0x000e2e0000002100 */
[----:B------:R-:W0:Y:S08]  /*0020*/  S2UR UR4, SR_CTAID.X ;  /* 0x00000000000479c3 */ /* 0x000e300000002500 */
[----:B------:R-:W0:Y:S08]  /*0030*/  LDC R0, c[0x0][0x360] ;  /* 0x0000d800ff007b82 */ /* 0x000e300000000800 */
[----:B------:R-:W1:Y:S01]  /*0040*/  LDC R5, c[0x0][0x388] ;  /* 0x0000e200ff057b82 */ /* 0x000e620000000800 */
[----:B0-----:R-:W-:-:S04]  /*0050*/  IMAD R0, R0, UR4, R3 ;  /* 0x0000000400007c24 */ /* 0x001fc8000f8e0203 */
[----:B------:R-:W-:-:S05]  /*0060*/  IMAD.SHL.U32 R0, R0, 0x100, RZ ;  /* 0x0000010000007824 */ /* 0x000fca00078e00ff */
[----:B-1----:R-:W-:-:S13]  /*0070*/  ISETP.GE.AND P0, PT, R0, R5, PT ;  /* 0x000000050000720c */ /* 0x002fda0003f06270 */
[----:B------:R-:W-:Y:S05]  /*0080*/  @P0 EXIT ;  /* 0x000000000000094d */ /* 0x000fea0003800000 */
[----:B------:R-:W-:-:S05]  /*0090*/  VIADD R2, R0, 0x1 ;  /* 0x0000000100027836 */ /* 0x000fca0000000000 */
[----:B------:R-:W-:-:S13]  /*00a0*/  ISETP.GE.AND P0, PT, R2, R5, PT ;  /* 0x000000050200720c */ /* 0x000fda0003f06270 */
[----:B------:R-:W-:Y:S05]  /*00b0*/  @P0 EXIT ;  /* 0x000000000000094d */ /* 0x000fea0003800000 */
[----:B------:R-:W-:Y:S01]  /*00c0*/  MOV R7, R2 ;  /* 0x0000000200077202 */ /* 0x000fe20000000f00 */
[----:B------:R-:W-:Y:S01]  /*00d0*/  IMAD.MOV.U32 R9, RZ, RZ, R0 ;  /* 0x000000ffff097224 */ /* 0x000fe200078e0000 */
[----:B------:R-:W-:Y:S01]  /*00e0*/  VIADDMNMX R6, R0, 0x100, R5, PT ;  /* 0x0000010000067846 */ /* 0x000fe20003800105 */
[----:B------:R-:W0:Y:S06]  /*00f0*/  LDCU.64 UR4, c[0x0][0x358] ;  /* 0x00006b00ff0477ac */ /* 0x000e2c0008000a00 */
.L_x_3:
[----:B------:R-:W1:Y:S02]  /*0100*/  LDCU.64 UR6, c[0x0][0x380] ;  /* 0x00007000ff0677ac */ /* 0x000e640008000a00 */
[----:B-1----:R-:W-:Y:S01]  /*0110*/  MOV R4, UR6 ;  /* 0x0000000600047c02 */ /* 0x002fe20008000f00 */
[----:B------:R-:W-:-:S04]  /*0120*/  IMAD.U32 R5, RZ, RZ, UR7 ;  /* 0x00000007ff057e24 */ /* 0x000fc8000f8e00ff */
[----:B------:R-:W-:-:S05]  /*0130*/  IMAD.WIDE R2, R7, 0x4, R4 ;  /* 0x0000000407027825 */ /* 0x000fca00078e0204 */
[----:B0-----:R0:W5:Y:S01]  /*0140*/  LDG.E R13, desc[UR4][R2.64] ;  /* 0x00000004020d7981 */ /* 0x001162000c1e1900 */
[----:B------:R-:W-:Y:S01]  /*0150*/  ISETP.GE.AND P0, PT, R9, R0, PT ;  /* 0x000000000900720c */ /* 0x000fe20003f06270 */
[----:B------:R-:W-:Y:S01]  /*0160*/  BSSY.RECONVERGENT B0, `(.L_x_0) ;  /* 0x000000d000007945 */ /* 0x000fe20003800200 */
[----:B------:R-:W-:Y:S01]  /*0170*/  MOV R11, R9 ;  /* 0x00000009000b7202 */ /* 0x000fe20000000f00 */
[----:B------:R-:W-:-:S10]  /*0180*/  IMAD.MOV.U32 R9, RZ, RZ, R7 ;  /* 0x000000ffff097224 */ /* 0x000fd400078e0007 */
[----:B0-----:R-:W-:Y:S05]  /*0190*/  @!P0 BRA `(.L_x_1) ;  /* 0x0000000000248947 */ /* 0x001fea0003800000 */
[----:B------:R-:W0:Y:S02]  /*01a0*/  LDC.64 R4, c[0x0][0x380] ;  /* 0x0000e000ff047b82 */ /* 0x000e240000000a00 */
.L_x_2:
[----:B0-----:R-:W-:-:S05]  /*01b0*/  IMAD.WIDE R2, R11, 0x4, R4 ;  /* 0x000000040b027825 */ /* 0x001fca00078e0204 */
[----:B------:R-:W2:Y:S02]  /*01c0*/  LDG.E R7, desc[UR4][R2.64] ;  /* 0x0000000402077981 */ /* 0x000ea4000c1e1900 */
[----:B--2--5:R-:W-:-:S13]  /*01d0*/  ISETP.GT.AND P0, PT, R7, R13, PT ;  /* 0x0000000d0700720c */ /* 0x024fda0003f04270 */
[----:B------:R-:W-:Y:S05]  /*01e0*/  @!P0 BRA `(.L_x_1) ;  /* 0x0000000000108947 */ /* 0x000fea0003800000 */
[----:B------:R1:W-:Y:S01]  /*01f0*/  STG.E desc[UR4][R2.64+0x4], R7 ;  /* 0x0000040702007986 */ /* 0x0003e2000c101904 */
[C---:B------:R-:W-:Y:S02]  /*0200*/  ISETP.GT.AND P0, PT, R11.reuse, R0, PT ;  /* 0x000000000b00720c */ /* 0x040fe40003f04270 */
[----:B------:R-:W-:-:S11]  /*0210*/  IADD3 R11, PT, PT, R11, -0x1, RZ ;  /* 0xffffffff0b0b7810 */ /* 0x000fd60007ffe0ff */
[----:B-1----:R-:W-:Y:S05]  /*0220*/  @P0 BRA `(.L_x_2) ;  /* 0xfffffffc00e00947 */ /* 0x002fea000383ffff */
.L_x_1:
[----:B------:R-:W-:Y:S05]  /*0230*/  BSYNC.RECONVERGENT B0 ;  /* 0x0000000000007941 */ /* 0x000fea0003800200 */
.L_x_0:
[----:B------:R-:W-:-:S04]  /*0240*/  IMAD.WIDE R2, R11, 0x4, R4 ;  /* 0x000000040b027825 */ /* 0x000fc800078e0204 */
[----:B------:R-:W-:Y:S01]  /*0250*/  VIADD R7, R9, 0x1 ;  /* 0x0000000109077836 */ /* 0x000fe20000000000 */
[----:B-----5:R1:W-:Y:S04]  /*0260*/  STG.E desc[UR4][R2.64+0x4], R13 ;  /* 0x0000040d02007986 */ /* 0x0203e8000c101904 */
[----:B------:R-:W-:-:S13]  /*0270*/  ISETP.GE.AND P0, PT, R7, R6, PT ;  /* 0x000000060700720c */ /* 0x000fda0003f06270 */
[----:B-1----:R-:W-:Y:S05]  /*0280*/  @!P0 BRA `(.L_x_3) ;  /* 0xfffffffc009c8947 */ /* 0x002fea000383ffff */
[----:B------:R-:W-:Y:S05]  /*0290*/  EXIT ;  /* 0x000000000000794d */ /* 0x000fea0003800000 */
.L_x_4:
[----:B------:R-:W-:-:S00]  /*02a0*/  BRA `(.L_x_4) ;  /* 0xfffffffc00fc7947 */ /* 0x000fc0000383ffff */
[----:B------:R-:W-:-:S00]  /*02b0*/  NOP ;  /* 0x0000000000007918 */ /* 0x000fc00000000000 */
        /* <DEDUP_REMOVED lines=12> */
.L_x_25:


//--------------------- .text._Z5mergePiS_ii      --------------------------
	.section	.text._Z5mergePiS_ii,"ax",@progbits
	.align	128
        .global         _Z5mergePiS_ii
        .type           _Z5mergePiS_ii,@function
        .size           _Z5mergePiS_ii,(.L_x_26 - _Z5mergePiS_ii)
        .other          _Z5mergePiS_ii,@"STO_CUDA_ENTRY STV_DEFAULT"
_Z5mergePiS_ii:
.text._Z5mergePiS_ii:
[----:B------:R-:W-:Y:S01]  /*0000*/  LDC R1, c[0x0][0x37c] ;  /* 0x0000df00ff017b82 */ /* 0x000fe20000000800 */
[----:B------:R-:W0:Y:S07]  /*0010*/  S2R R3, SR_TID.X ;  /* 0x0000000000037919 */ /* 0x000e2e0000002100 */
[----:B------:R-:W0:Y:S08]  /*0020*/  S2UR UR4, SR_CTAID.X ;  /* 0x00000000000479c3 */ /* 0x000e300000002500 */
[----:B------:R-:W0:Y:S08]  /*0030*/  LDC R0, c[0x0][0x360] ;  /* 0x0000d800ff007b82 */ /* 0x000e300000000800 */
[----:B------:R-:W1:Y:S01]  /*0040*/  LDC.64 R6, c[0x0][0x390] ;  /* 0x0000e400ff067b82 */ /* 0x000e620000000a00 */
[----:B0-----:R-:W-:-:S04]  /*0050*/  IMAD R0, R0, UR4, R3 ;  /* 0x0000000400007c24 */ /* 0x001fc8000f8e0203 */
[----:B-1----:R-:W-:-:S04]  /*0060*/  IMAD R0, R0, R7, RZ ;  /* 0x0000000700007224 */ /* 0x002fc800078e02ff */
[----:B------:R-:W-:-:S05]  /*0070*/  IMAD.SHL.U32 R0, R0, 0x2, RZ ;  /* 0x0000000200007824 */ /* 0x000fca00078e00ff */
[----:B------:R-:W-:-:S13]  /*0080*/  ISETP.GE.AND P0, PT, R0, R6, PT ;  /* 0x000000060000720c */ /* 0x000fda0003f06270 */
[----:B------:R-:W-:Y:S05]  /*0090*/  @P0 EXIT ;  /* 0x000000000000094d */ /* 0x000fea0003800000 */
[----:B------:R-:W-:Y:S01]  /*00a0*/  VIADD R5, R6, 0xffffffff ;  /* 0xffffffff06057836 */ /* 0x000fe20000000000 */
[----:B------:R-:W-:Y:S01]  /*00b0*/  IADD3 R2, PT, PT, R0, -0x1, R7 ;  /* 0xffffffff00027810 */ /* 0x000fe20007ffe007 */
[----:B------:R-:W0:Y:S01]  /*00c0*/  LDC.64 R8, c[0x0][0x388] ;  /* 0x0000e200ff087b82 */ /* 0x000e220000000a00 */
[----:B------:R-:W1:Y:S01]  /*00d0*/  LDCU.64 UR4, c[0x0][0x358] ;  /* 0x00006b00ff0477ac */ /* 0x000e620008000a00 */
[----:B------:R-:W-:Y:S01]  /*00e0*/  BSSY.RECONVERGENT B0, `(.L_x_5) ;  /* 0x000001e000007945 */ /* 0x000fe20003800200 */
[C---:B------:R-:W-:Y:S01]  /*00f0*/  VIADDMNMX R3, R2.reuse, R7, R5, PT ;  /* 0x0000000702037246 */ /* 0x040fe20003800105 */
[--C-:B------:R-:W-:Y:S01]  /*0100*/  IMAD.MOV.U32 R10, RZ, RZ, R0.reuse ;  /* 0x000000ffff0a7224 */ /* 0x100fe200078e0000 */
[C---:B------:R-:W-:Y:S02]  /*0110*/  VIMNMX R5, PT, PT, R2.reuse, R5, PT ;  /* 0x0000000502057248 */ /* 0x040fe40003fe0100 */
[----:B------:R-:W-:Y:S01]  /*0120*/  ISETP.GE.AND P0, PT, R2, R3, PT ;  /* 0x000000030200720c */ /* 0x000fe20003f06270 */
[----:B------:R-:W2:Y:S01]  /*0130*/  LDC.64 R6, c[0x0][0x380] ;  /* 0x0000e000ff067b82 */ /* 0x000ea20000000a00 */
[----:B------:R-:W-:Y:S01]  /*0140*/  IADD3 R19, PT, PT, R5, 0x1, RZ ;  /* 0x0000000105137810 */ /* 0x000fe20007ffe0ff */
[----:B------:R-:W-:Y:S01]  /*0150*/  IMAD.MOV.U32 R2, RZ, RZ, R0 ;  /* 0x000000ffff027224 */ /* 0x000fe200078e0000 */
[----:B------:R-:W-:-:S02]  /*0160*/  ISETP.GT.OR P0, PT, R0, R5, P0 ;  /* 0x000000050000720c */ /* 0x000fc40000704670 */
[----:B------:R-:W-:-:S11]  /*0170*/  MOV R4, R19 ;  /* 0x0000001300047202 */ /* 0x000fd60000000f00 */
[----:B-1----:R-:W-:Y:S05]  /*0180*/  @P0 BRA `(.L_x_6) ;  /* 0x00000000004c0947 */ /* 0x002fea0003800000 */
.L_x_7:
[----:B--2---:R-:W-:-:S04]  /*0190*/  IMAD.WIDE R12, R10, 0x4, R6 ;  /* 0x000000040a0c7825 */ /* 0x004fc800078e0206 */
[----:B------:R-:W-:Y:S02]  /*01a0*/  IMAD.WIDE R14, R4, 0x4, R6 ;  /* 0x00000004040e7825 */ /* 0x000fe400078e0206 */
[----:B------:R-:W2:Y:S04]  /*01b0*/  LDG.E R12, desc[UR4][R12.64] ;  /* 0x000000040c0c7981 */ /* 0x000ea8000c1e1900 */
[----:B------:R-:W2:Y:S01]  /*01c0*/  LDG.E R15, desc[UR4][R14.64] ;  /* 0x000000040e0f7981 */ /* 0x000ea2000c1e1900 */
[----:B0-----:R-:W-:-:S04]  /*01d0*/  IMAD.WIDE R16, R2, 0x4, R8 ;  /* 0x0000000402107825 */ /* 0x001fc800078e0208 */
[----:B------:R-:W-:Y:S02]  /*01e0*/  VIADD R20, R4, 0x1 ;  /* 0x0000000104147836 */ /* 0x000fe40000000000 */
[----:B------:R-:W-:Y:S02]  /*01f0*/  VIADD R18, R10, 0x1 ;  /* 0x000000010a127836 */ /* 0x000fe40000000000 */
[----:B------:R-:W-:Y:S01]  /*0200*/  VIADD R2, R2, 0x1 ;  /* 0x0000000102027836 */ /* 0x000fe20000000000 */
[CC--:B--2---:R-:W-:Y:S02]  /*0210*/  ISETP.GT.AND P0, PT, R12.reuse, R15.reuse, PT ;  /* 0x0000000f0c00720c */ /* 0x0c4fe40003f04270 */
[CC--:B------:R-:W-:Y:S02]  /*0220*/  ISETP.GT.AND P1, PT, R12.reuse, R15.reuse, PT ;  /* 0x0000000f0c00720c */ /* 0x0c0fe40003f24270 */
[----:B------:R-:W-:-:S05]  /*0230*/  VIMNMX R11, PT, PT, R12, R15, PT ;  /* 0x0000000f0c0b7248 */ /* 0x000fca0003fe0100 */
[----:B------:R1:W-:Y:S04]  /*0240*/  STG.E desc[UR4][R16.64], R11 ;  /* 0x0000000b10007986 */ /* 0x0003e8000c101904 */
[----:B------:R-:W-:Y:S02]  /*0250*/  @!P0 IMAD.MOV R20, RZ, RZ, R4 ;  /* 0x000000ffff148224 */ /* 0x000fe400078e0204 */
[----:B------:R-:W-:Y:S02]  /*0260*/  @P1 IADD3 R18, PT, PT, R10, RZ, RZ ;  /* 0x000000ff0a121210 */ /* 0x000fe40007ffe0ff */
[----:B------:R-:W-:Y:S01]  /*0270*/  IMAD.MOV.U32 R4, RZ, RZ, R20 ;  /* 0x000000ffff047224 */ /* 0x000fe200078e0014 */
[----:B------:R-:W-:Y:S02]  /*0280*/  ISETP.GT.AND P0, PT, R20, R3, PT ;  /* 0x000000031400720c */ /* 0x000fe40003f04270 */
[----:B------:R-:W-:-:S02]  /*0290*/  ISETP.LE.AND P1, PT, R18, R5, PT ;  /* 0x000000051200720c */ /* 0x000fc40003f23270 */
[----:B------:R-:W-:-:S11]  /*02a0*/  MOV R10, R18 ;  /* 0x00000012000a7202 */ /* 0x000fd60000000f00 */
[----:B-1----:R-:W-:Y:S05]  /*02b0*/  @!P0 BRA P1, `(.L_x_7) ;  /* 0xfffffffc00b48947 */ /* 0x002fea000083ffff */
.L_x_6:
[----:B------:R-:W-:Y:S05]  /*02c0*/  BSYNC.RECONVERGENT B0 ;  /* 0x0000000000007941 */ /* 0x000fea0003800200 */
.L_x_5:
[----:B------:R-:W-:Y:S01]  /*02d0*/  ISETP.GE.AND P0, PT, R5, R10, PT ;  /* 0x0000000a0500720c */ /* 0x000fe20003f06270 */
[----:B------:R-:W-:-:S12]  /*02e0*/  BSSY.RECONVERGENT B0, `(.L_x_8) ;  /* 0x000002e000007945 */ /* 0x000fd80003800200 */
[----:B------:R-:W-:Y:S05]  /*02f0*/  @!P0 BRA `(.L_x_9) ;  /* 0x0000000000b08947 */ /* 0x000fea0003800000 */
[--C-:B--2---:R-:W-:Y:S01]  /*0300*/  IMAD.IADD R6, R19, 0x1, -R10.reuse ;  /* 0x0000000113067824 */ /* 0x104fe200078e0a0a */
[----:B------:R-:W-:Y:S01]  /*0310*/  IADD3 R7, PT, PT, R5, -R10, RZ ;  /* 0x8000000a05077210 */ /* 0x000fe20007ffe0ff */
[----:B------:R-:W-:Y:S01]  /*0320*/  BSSY.RECONVERGENT B1, `(.L_x_10) ;  /* 0x0000012000017945 */ /* 0x000fe20003800200 */
[----:B------:R-:W-:Y:S02]  /*0330*/  IMAD.MOV.U32 R14, RZ, RZ, R10 ;  /* 0x000000ffff0e7224 */ /* 0x000fe400078e000a */
[----:B------:R-:W-:Y:S02]  /*0340*/  LOP3.LUT P1, R6, R6, 0x3, RZ, 0xc0, !PT ;  /* 0x0000000306067812 */ /* 0x000fe4000782c0ff */
[----:B------:R-:W-:-:S11]  /*0350*/  ISETP.GE.U32.AND P0, PT, R7, 0x3, PT ;  /* 0x000000030700780c */ /* 0x000fd60003f06070 */
[----:B------:R-:W-:Y:S05]  /*0360*/  @!P1 BRA `(.L_x_11) ;  /* 0x0000000000349947 */ /* 0x000fea0003800000 */
[----:B------:R-:W1:Y:S01]  /*0370*/  LDC.64 R12, c[0x0][0x380] ;  /* 0x0000e000ff0c7b82 */ /* 0x000e620000000a00 */
[----:B------:R-:W-:Y:S01]  /*0380*/  IMAD.MOV R15, RZ, RZ, -R6 ;  /* 0x000000ffff0f7224 */ /* 0x000fe200078e0a06 */
[----:B------:R-:W-:-:S06]  /*0390*/  MOV R14, R10 ;  /* 0x0000000a000e7202 */ /* 0x000fcc0000000f00 */
[----:B0-----:R-:W0:Y:S02]  /*03a0*/  LDC.64 R8, c[0x0][0x388] ;  /* 0x0000e200ff087b82 */ /* 0x001e240000000a00 */
.L_x_12:
[----:B-12---:R-:W-:-:S06]  /*03b0*/  IMAD.WIDE R6, R14, 0x4, R12 ;  /* 0x000000040e067825 */ /* 0x006fcc00078e020c */
[----:B------:R-:W2:Y:S01]  /*03c0*/  LDG.E R7, desc[UR4][R6.64] ;  /* 0x0000000406077981 */ /* 0x000ea2000c1e1900 */
[C---:B0-----:R-:W-:Y:S01]  /*03d0*/  IMAD.WIDE R10, R2.reuse, 0x4, R8 ;  /* 0x00000004020a7825 */ /* 0x041fe200078e0208 */
[----:B------:R-:W-:-:S03]  /*03e0*/  IADD3 R2, PT, PT, R2, 0x1, RZ ;  /* 0x0000000102027810 */ /* 0x000fc60007ffe0ff */
[----:B------:R-:W-:Y:S02]  /*03f0*/  VIADD R15, R15, 0x1 ;  /* 0x000000010f0f7836 */ /* 0x000fe40000000000 */
[----:B------:R-:W-:-:S03]  /*0400*/  VIADD R14, R14, 0x1 ;  /* 0x000000010e0e7836 */ /* 0x000fc60000000000 */
[----:B------:R-:W-:Y:S01]  /*0410*/  ISETP.NE.AND P1, PT, R15, RZ, PT ;  /* 0x000000ff0f00720c */ /* 0x000fe20003f25270 */
[----:B--2---:R2:W-:-:S12]  /*0420*/  STG.E desc[UR4][R10.64], R7 ;  /* 0x000000070a007986 */ /* 0x0045d8000c101904 */
[----:B------:R-:W-:Y:S05]  /*0430*/  @P1 BRA `(.L_x_12) ;  /* 0xfffffffc00dc1947 */ /* 0x000fea000383ffff */
.L_x_11:
[----:B------:R-:W-:Y:S05]  /*0440*/  BSYNC.RECONVERGENT B1 ;  /* 0x0000000000017941 */ /* 0x000fea0003800200 */
.L_x_10:
[----:B------:R-:W-:Y:S05]  /*0450*/  @!P0 BRA `(.L_x_9) ;  /* 0x0000000000588947 */ /* 0x000fea0003800000 */
[----:B0-----:R-:W0:Y:S01]  /*0460*/  LDC.64 R8, c[0x0][0x388] ;  /* 0x0000e200ff087b82 */ /* 0x001e220000000a00 */
[C---:B------:R-:W-:Y:S01]  /*0470*/  IMAD.IADD R5, R14.reuse, 0x1, -R5 ;  /* 0x000000010e057824 */ /* 0x040fe200078e0a05 */
[----:B------:R-:W-:-:S06]  /*0480*/  IADD3 R14, PT, PT, R14, -0x1, RZ ;  /* 0xffffffff0e0e7810 */ /* 0x000fcc0007ffe0ff */
[----:B--2---:R-:W1:Y:S01]  /*0490*/  LDC.64 R6, c[0x0][0x380] ;  /* 0x0000e000ff067b82 */ /* 0x004e620000000a00 */
[----:B0-----:R-:W-:-:S05]  /*04a0*/  IADD3 R8, P0, PT, R8, 0x8, RZ ;  /* 0x0000000808087810 */ /* 0x001fca0007f1e0ff */
[----:B------:R-:W-:-:S08]  /*04b0*/  IMAD.X R9, RZ, RZ, R9, P0 ;  /* 0x000000ffff097224 */ /* 0x000fd000000e0609 */
.L_x_13:
[----:B------:R-:W-:-:S04]  /*04c0*/  VIADD R13, R14, 0x1 ;  /* 0x000000010e0d7836 */ /* 0x000fc80000000000 */
[----:B-1----:R-:W-:-:S05]  /*04d0*/  IMAD.WIDE R12, R13, 0x4, R6 ;  /* 0x000000040d0c7825 */ /* 0x002fca00078e0206 */
[----:B---3--:R-:W2:Y:S01]  /*04e0*/  LDG.E R15, desc[UR4][R12.64] ;  /* 0x000000040c0f7981 */ /* 0x008ea2000c1e1900 */
[----:B------:R-:W-:-:S05]  /*04f0*/  IMAD.WIDE R10, R2, 0x4, R8 ;  /* 0x00000004020a7825 */ /* 0x000fca00078e0208 */
[----:B--2---:R3:W-:Y:S04]  /*0500*/  STG.E desc[UR4][R10.64+-0x8], R15 ;  /* 0xfffff80f0a007986 */ /* 0x0047e8000c101904 */
[----:B------:R-:W2:Y:S04]  /*0510*/  LDG.E R17, desc[UR4][R12.64+0x4] ;  /* 0x000004040c117981 */ /* 0x000ea8000c1e1900 */
[----:B--2---:R3:W-:Y:S04]  /*0520*/  STG.E desc[UR4][R10.64+-0x4], R17 ;  /* 0xfffffc110a007986 */ /* 0x0047e8000c101904 */
[----:B------:R-:W2:Y:S04]  /*0530*/  LDG.E R19, desc[UR4][R12.64+0x8] ;  /* 0x000008040c137981 */ /* 0x000ea8000c1e1900 */
[----:B--2---:R3:W-:Y:S04]  /*0540*/  STG.E desc[UR4][R10.64], R19 ;  /* 0x000000130a007986 */ /* 0x0047e8000c101904 */
[----:B------:R-:W2:Y:S01]  /*0550*/  LDG.E R21, desc[UR4][R12.64+0xc] ;  /* 0x00000c040c157981 */ /* 0x000ea2000c1e1900 */
[----:B------:R-:W-:Y:S01]  /*0560*/  VIADD R5, R5, 0x4 ;  /* 0x0000000405057836 */ /* 0x000fe20000000000 */
[----:B------:R-:W-:Y:S01]  /*0570*/  IADD3 R14, PT, PT, R14, 0x4, RZ ;  /* 0x000000040e0e7810 */ /* 0x000fe20007ffe0ff */
[----:B------:R-:W-:-:S03]  /*0580*/  VIADD R2, R2, 0x4 ;  /* 0x0000000402027836 */ /* 0x000fc60000000000 */
[----:B------:R-:W-:Y:S01]  /*0590*/  ISETP.NE.AND P0, PT, R5, 0x1, PT ;  /* 0x000000010500780c */ /* 0x000fe20003f05270 */
[----:B--2---:R3:W-:-:S12]  /*05a0*/  STG.E desc[UR4][R10.64+0x4], R21 ;  /* 0x000004150a007986 */ /* 0x0047d8000c101904 */
[----:B------:R-:W-:Y:S05]  /*05b0*/  @P0 BRA `(.L_x_13) ;  /* 0xfffffffc00c00947 */ /* 0x000fea000383ffff */
.L_x_9:
[----:B------:R-:W-:Y:S05]  /*05c0*/  BSYNC.RECONVERGENT B0 ;  /* 0x0000000000007941 */ /* 0x000fea0003800200 */
.L_x_8:
[----:B------:R-:W-:Y:S01]  /*05d0*/  ISETP.GE.AND P0, PT, R3, R4, PT ;  /* 0x000000040300720c */ /* 0x000fe20003f06270 */
[----:B------:R-:W-:-:S12]  /*05e0*/  BSSY.RECONVERGENT B0, `(.L_x_14) ;  /* 0x000002c000007945 */ /* 0x000fd80003800200 */
[----:B------:R-:W-:Y:S05]  /*05f0*/  @!P0 BRA `(.L_x_15) ;  /* 0x0000000000a88947 */ /* 0x000fea0003800000 */
[----:B--2---:R-:W-:Y:S01]  /*0600*/  IADD3 R6, PT, PT, R3, -R4, RZ ;  /* 0x8000000403067210 */ /* 0x004fe20007ffe0ff */
[----:B------:R-:W-:Y:S03]  /*0610*/  BSSY.RECONVERGENT B1, `(.L_x_16) ;  /* 0x0000011000017945 */ /* 0x000fe60003800200 */
[C---:B------:R-:W-:Y:S01]  /*0620*/  ISETP.GE.U32.AND P0, PT, R6.reuse, 0x3, PT ;  /* 0x000000030600780c */ /* 0x040fe20003f06070 */
[----:B------:R-:W-:-:S05]  /*0630*/  VIADD R5, R6, 0x1 ;  /* 0x0000000106057836 */ /* 0x000fca0000000000 */
[----:B------:R-:W-:-:S13]  /*0640*/  LOP3.LUT P1, R5, R5, 0x3, RZ, 0xc0, !PT ;  /* 0x0000000305057812 */ /* 0x000fda000782c0ff */
[----:B------:R-:W-:Y:S05]  /*0650*/  @!P1 BRA `(.L_x_17) ;  /* 0x0000000000309947 */ /* 0x000fea0003800000 */
[----:B---3--:R-:W1:Y:S01]  /*0660*/  LDC.64 R10, c[0x0][0x380] ;  /* 0x0000e000ff0a7b82 */ /* 0x008e620000000a00 */
[----:B------:R-:W-:-:S07]  /*0670*/  IADD3 R5, PT, PT, -R5, RZ, RZ ;  /* 0x000000ff05057210 */ /* 0x000fce0007ffe1ff */
[----:B------:R-:W2:Y:S02]  /*0680*/  LDC.64 R6, c[0x0][0x388] ;  /* 0x0000e200ff067b82 */ /* 0x000ea40000000a00 */
.L_x_18:
[----:B-1--4-:R-:W-:-:S06]  /*0690*/  IMAD.WIDE R12, R4, 0x4, R10 ;  /* 0x00000004040c7825 */ /* 0x012fcc00078e020a */
[----:B------:R-:W3:Y:S01]  /*06a0*/  LDG.E R13, desc[UR4][R12.64] ;  /* 0x000000040c0d7981 */ /* 0x000ee2000c1e1900 */
[----:B0-2---:R-:W-:Y:S01]  /*06b0*/  IMAD.WIDE R8, R2, 0x4, R6 ;  /* 0x0000000402087825 */ /* 0x005fe200078e0206 */
[----:B------:R-:W-:-:S03]  /*06c0*/  IADD3 R4, PT, PT, R4, 0x1, RZ ;  /* 0x0000000104047810 */ /* 0x000fc60007ffe0ff */
[----:B------:R-:W-:Y:S02]  /*06d0*/  VIADD R5, R5, 0x1 ;  /* 0x0000000105057836 */ /* 0x000fe40000000000 */
[----:B------:R-:W-:-:S03]  /*06e0*/  VIADD R2, R2, 0x1 ;  /* 0x0000000102027836 */ /* 0x000fc60000000000 */
[----:B------:R-:W-:Y:S01]  /*06f0*/  ISETP.NE.AND P1, PT, R5, RZ, PT ;  /* 0x000000ff0500720c */ /* 0x000fe20003f25270 */
[----:B---3--:R4:W-:-:S12]  /*0700*/  STG.E desc[UR4][R8.64], R13 ;  /* 0x0000000d08007986 */ /* 0x0089d8000c101904 */
[----:B------:R-:W-:Y:S05]  /*0710*/  @P1 BRA `(.L_x_18) ;  /* 0xfffffffc00dc1947 */ /* 0x000fea000383ffff */
.L_x_17:
[----:B------:R-:W-:Y:S05]  /*0720*/  BSYNC.RECONVERGENT B1 ;  /* 0x0000000000017941 */ /* 0x000fea0003800200 */
.L_x_16:
[----:B------:R-:W-:Y:S05]  /*0730*/  @!P0 BRA `(.L_x_15) ;  /* 0x0000000000588947 */ /* 0x000fea0003800000 */
[----:B0---4-:R-:W0:Y:S01]  /*0740*/  LDC.64 R8, c[0x0][0x388] ;  /* 0x0000e200ff087b82 */ /* 0x011e220000000a00 */
[----:B------:R-:W-:Y:S02]  /*0750*/  IADD3 R12, PT, PT, -R3, R4, RZ ;  /* 0x00000004030c7210 */ /* 0x000fe40007ffe1ff */
[----:B------:R-:W-:-:S05]  /*0760*/  IADD3 R13, PT, PT, R4, -0x1, RZ ;  /* 0xffffffff040d7810 */ /* 0x000fca0007ffe0ff */
[----:B------:R-:W1:Y:S01]  /*0770*/  LDC.64 R6, c[0x0][0x380] ;  /* 0x0000e000ff067b82 */ /* 0x000e620000000a00 */
[----:B0-----:R-:W-:-:S05]  /*0780*/  IADD3 R8, P0, PT, R8, 0x8, RZ ;  /* 0x0000000808087810 */ /* 0x001fca0007f1e0ff */
[----:B------:R-:W-:-:S08]  /*0790*/  IMAD.X R9, RZ, RZ, R9, P0 ;  /* 0x000000ffff097224 */ /* 0x000fd000000e0609 */
.L_x_19:
[----:B------:R-:W-:-:S04]  /*07a0*/  VIADD R5, R13, 0x1 ;  /* 0x000000010d057836 */ /* 0x000fc80000000000 */
[----:B-1----:R-:W-:-:S05]  /*07b0*/  IMAD.WIDE R4, R5, 0x4, R6 ;  /* 0x0000000405047825 */ /* 0x002fca00078e0206 */
[----:B0--3--:R-:W2:Y:S01]  /*07c0*/  LDG.E R15, desc[UR4][R4.64] ;  /* 0x00000004040f7981 */ /* 0x009ea2000c1e1900 */
[----:B------:R-:W-:-:S05]  /*07d0*/  IMAD.WIDE R10, R2, 0x4, R8 ;  /* 0x00000004020a7825 */ /* 0x000fca00078e0208 */
[----:B--2---:R0:W-:Y:S04]  /*07e0*/  STG.E desc[UR4][R10.64+-0x8], R15 ;  /* 0xfffff80f0a007986 */ /* 0x0041e8000c101904 */
[----:B------:R-:W2:Y:S04]  /*07f0*/  LDG.E R17, desc[UR4][R4.64+0x4] ;  /* 0x0000040404117981 */ /* 0x000ea8000c1e1900 */
[----:B--2---:R0:W-:Y:S04]  /*0800*/  STG.E desc[UR4][R10.64+-0x4], R17 ;  /* 0xfffffc110a007986 */ /* 0x0041e8000c101904 */
[----:B------:R-:W2:Y:S04]  /*0810*/  LDG.E R19, desc[UR4][R4.64+0x8] ;  /* 0x0000080404137981 */ /* 0x000ea8000c1e1900 */
[----:B--2---:R0:W-:Y:S04]  /*0820*/  STG.E desc[UR4][R10.64], R19 ;  /* 0x000000130a007986 */ /* 0x0041e8000c101904 */
[----:B------:R-:W2:Y:S01]  /*0830*/  LDG.E R21, desc[UR4][R4.64+0xc] ;  /* 0x00000c0404157981 */ /* 0x000ea2000c1e1900 */
[----:B------:R-:W-:Y:S01]  /*0840*/  IADD3 R12, PT, PT, R12, 0x4, RZ ;  /* 0x000000040c0c7810 */ /* 0x000fe20007ffe0ff */
[----:B------:R-:W-:Y:S01]  /*0850*/  VIADD R13, R13, 0x4 ;  /* 0x000000040d0d7836 */ /* 0x000fe20000000000 */
[----:B------:R-:W-:-:S02]  /*0860*/  IADD3 R2, PT, PT, R2, 0x4, RZ ;  /* 0x0000000402027810 */ /* 0x000fc40007ffe0ff */
[----:B------:R-:W-:Y:S01]  /*0870*/  ISETP.NE.AND P0, PT, R12, 0x1, PT ;  /* 0x000000010c00780c */ /* 0x000fe20003f05270 */
[----:B--2---:R0:W-:-:S12]  /*0880*/  STG.E desc[UR4][R10.64+0x4], R21 ;  /* 0x000004150a007986 */ /* 0x0041d8000c101904 */
[----:B------:R-:W-:Y:S05]  /*0890*/  @P0 BRA `(.L_x_19) ;  /* 0xfffffffc00c00947 */ /* 0x000fea000383ffff */
.L_x_15:
[----:B------:R-:W-:Y:S05]  /*08a0*/  BSYNC.RECONVERGENT B0 ;  /* 0x0000000000007941 */ /* 0x000fea0003800200 */
.L_x_14:
[----:B------:R-:W-:-:S13]  /*08b0*/  ISETP.GE.AND P0, PT, R3, R0, PT ;  /* 0x000000000300720c */ /* 0x000fda0003f06270 */
[----:B------:R-:W-:Y:S05]  /*08c0*/  @!P0 EXIT ;  /* 0x000000000000894d */ /* 0x000fea0003800000 */
[----:B------:R-:W-:Y:S01]  /*08d0*/  IMAD.IADD R4, R3, 0x1, -R0 ;  /* 0x0000000103047824 */ /* 0x000fe200078e0a00 */
[----:B------:R-:W-:Y:S04]  /*08e0*/  BSSY.RECONVERGENT B0, `(.L_x_20) ;  /* 0x0000010000007945 */ /* 0x000fe80003800200 */
[C---:B------:R-:W-:Y:S02]  /*08f0*/  IADD3 R2, PT, PT, R4.reuse, 0x1, RZ ;  /* 0x0000000104027810 */ /* 0x040fe40007ffe0ff */
[----:B------:R-:W-:Y:S02]  /*0900*/  ISETP.GE.U32.AND P0, PT, R4, 0x3, PT ;  /* 0x000000030400780c */ /* 0x000fe40003f06070 */
[----:B------:R-:W-:-:S13]  /*0910*/  LOP3.LUT P1, R2, R2, 0x3, RZ, 0xc0, !PT ;  /* 0x0000000302027812 */ /* 0x000fda000782c0ff */
[----:B------:R-:W-:Y:S05]  /*0920*/  @!P1 BRA `(.L_x_21) ;  /* 0x00000000002c9947 */ /* 0x000fea0003800000 */
[----:B0---4-:R-:W0:Y:S01]  /*0930*/  LDC.64 R8, c[0x0][0x380] ;  /* 0x0000e000ff087b82 */ /* 0x011e220000000a00 */
[----:B------:R-:W-:-:S07]  /*0940*/  IMAD.MOV R2, RZ, RZ, -R2 ;  /* 0x000000ffff027224 */ /* 0x000fce00078e0a02 */
[----:B--23--:R-:W1:Y:S02]  /*0950*/  LDC.64 R10, c[0x0][0x388] ;  /* 0x0000e200ff0a7b82 */ /* 0x00ce640000000a00 */
.L_x_22:
[----:B01----:R-:W-:-:S06]  /*0960*/  IMAD.WIDE R6, R0, 0x4, R10 ;  /* 0x0000000400067825 */ /* 0x003fcc00078e020a */
[----:B------:R-:W2:Y:S01]  /*0970*/  LDG.E R7, desc[UR4][R6.64] ;  /* 0x0000000406077981 */ /* 0x000ea2000c1e1900 */
[----:B0-----:R-:W-:Y:S01]  /*0980*/  IMAD.WIDE R4, R0, 0x4, R8 ;  /* 0x0000000400047825 */ /* 0x001fe200078e0208 */
[----:B------:R-:W-:-:S03]  /*0990*/  IADD3 R2, PT, PT, R2, 0x1, RZ ;  /* 0x0000000102027810 */ /* 0x000fc60007ffe0ff */
[----:B------:R-:W-:Y:S01]  /*09a0*/  VIADD R0, R0, 0x1 ;  /* 0x0000000100007836 */ /* 0x000fe20000000000 */
[----:B------:R-:W-:Y:S01]  /*09b0*/  ISETP.NE.AND P1, PT, R2, RZ, PT ;  /* 0x000000ff0200720c */ /* 0x000fe20003f25270 */
[----:B--2---:R0:W-:-:S12]  /*09c0*/  STG.E desc[UR4][R4.64], R7 ;  /* 0x0000000704007986 */ /* 0x0041d8000c101904 */
[----:B------:R-:W-:Y:S05]  /*09d0*/  @P1 BRA `(.L_x_22) ;  /* 0xfffffffc00e01947 */ /* 0x000fea000383ffff */
.L_x_21:
[----:B------:R-:W-:Y:S05]  /*09e0*/  BSYNC.RECONVERGENT B0 ;  /* 0x0000000000007941 */ /* 0x000fea0003800200 */
.L_x_20:
[----:B------:R-:W-:Y:S05]  /*09f0*/  @!P0 EXIT ;  /* 0x000000000000894d */ /* 0x000fea0003800000 */
[----:B--2---:R-:W-:Y:S01]  /*0a00*/  IADD3 R6, PT, PT, -R3, R0, RZ ;  /* 0x0000000003067210 */ /* 0x004fe20007ffe1ff */
[----:B------:R-:W-:-:S07]  /*0a10*/  VIADD R0, R0, 0xffffffff ;  /* 0xffffffff00007836 */ /* 0x000fce0000000000 */
.L_x_23:
[----:B-1----:R-:W1:Y:S01]  /*0a20*/  LDC.64 R2, c[0x0][0x388] ;  /* 0x0000e200ff027b82 */ /* 0x002e620000000a00 */
[----:B0-----:R-:W-:-:S07]  /*0a30*/  IADD3 R7, PT, PT, R0, 0x1, RZ ;  /* 0x0000000100077810 */ /* 0x001fce0007ffe0ff */
[----:B------:R-:W0:Y:S01]  /*0a40*/  LDC.64 R4, c[0x0][0x380] ;  /* 0x0000e000ff047b82 */ /* 0x000e220000000a00 */
[----:B-1----:R-:W-:-:S05]  /*0a50*/  IMAD.WIDE R2, R7, 0x4, R2 ;  /* 0x0000000407027825 */ /* 0x002fca00078e0202 */
[----:B----4-:R-:W2:Y:S01]  /*0a60*/  LDG.E R9, desc[UR4][R2.64] ;  /* 0x0000000402097981 */ /* 0x010ea2000c1e1900 */
[----:B0-----:R-:W-:-:S05]  /*0a70*/  IMAD.WIDE R4, R7, 0x4, R4 ;  /* 0x0000000407047825 */ /* 0x001fca00078e0204 */
[----:B--2---:R1:W-:Y:S04]  /*0a80*/  STG.E desc[UR4][R4.64], R9 ;  /* 0x0000000904007986 */ /* 0x0043e8000c101904 */
[----:B------:R-:W2:Y:S04]  /*0a90*/  LDG.E R7, desc[UR4][R2.64+0x4] ;  /* 0x0000040402077981 */ /* 0x000ea8000c1e1900 */
[----:B--2---:R1:W-:Y:S04]  /*0aa0*/  STG.E desc[UR4][R4.64+0x4], R7 ;  /* 0x0000040704007986 */ /* 0x0043e8000c101904 */
[----:B---3--:R-:W2:Y:S04]  /*0ab0*/  LDG.E R11, desc[UR4][R2.64+0x8] ;  /* 0x00000804020b7981 */ /* 0x008ea8000c1e1900 */
[----:B--2---:R1:W-:Y:S04]  /*0ac0*/  STG.E desc[UR4][R4.64+0x8], R11 ;  /* 0x0000080b04007986 */ /* 0x0043e8000c101904 */
[----:B------:R-:W2:Y:S01]  /*0ad0*/  LDG.E R13, desc[UR4][R2.64+0xc] ;  /* 0x00000c04020d7981 */ /* 0x000ea2000c1e1900 */
[----:B------:R-:W-:Y:S01]  /*0ae0*/  VIADD R6, R6, 0x4 ;  /* 0x0000000406067836 */ /* 0x000fe20000000000 */
[----:B------:R-:W-:-:S04]  /*0af0*/  IADD3 R0, PT, PT, R0, 0x4, RZ ;  /* 0x0000000400007810 */ /* 0x000fc80007ffe0ff */
[----:B------:R-:W-:Y:S01]  /*0b00*/  ISETP.NE.AND P0, PT, R6, 0x1, PT ;  /* 0x000000010600780c */ /* 0x000fe20003f05270 */
[----:B--2---:R1:W-:-:S12]  /*0b10*/  STG.E desc[UR4][R4.64+0xc], R13 ;  /* 0x00000c0d04007986 */ /* 0x0043d8000c101904 */
[----:B------:R-:W-:Y:S05]  /*0b20*/  @P0 BRA `(.L_x_23) ;  /* 0xfffffffc00bc0947 */ /* 0x000fea000383ffff */
[----:B------:R-:W-:Y:S05]  /*0b30*/  EXIT ;  /* 0x000000000000794d */ /* 0x000fea0003800000 */
.L_x_24:
        /* <DEDUP_REMOVED lines=12> */
.L_x_26:


//--------------------- .nv.shared.reserved.0     --------------------------
	.section	.nv.shared.reserved.0,"aw",@nobits
	.weak		__nv_reservedSMEM_offset_0_alias
	.size		__nv_reservedSMEM_offset_0_alias, 0, 64
	.other		__nv_reservedSMEM_offset_0_alias,@"STO_CUDA_RESERVED_SHARED STV_DEFAULT"
__nv_reservedSMEM_offset_0_alias:
	.zero		0
	.zero		64


//--------------------- .nv.constant0._Z13insertionSortPii --------------------------
	.section	.nv.constant0._Z13insertionSortPii,"a",@progbits
	.sectionflags	@""
	.align	4
.nv.constant0._Z13insertionSortPii:
	.zero		908


//--------------------- .nv.constant0._Z5mergePiS_ii --------------------------
	.section	.nv.constant0._Z5mergePiS_ii,"a",@progbits
	.sectionflags	@""
	.align	4
.nv.constant0._Z5mergePiS_ii:
	.zero		920


//--------------------- SYMBOLS --------------------------

	.type		.nv.reservedSmem.offset0,@object
	.size		.nv.reservedSmem.offset0,0x4
